	.headerflags	@"EF_CUDA_TEXMODE_UNIFIED EF_CUDA_64BIT_ADDRESS EF_CUDA_ACCELERATORS EF_CUDA_SM90 EF_CUDA_VIRTUAL_SM(EF_CUDA_SM90)"
	.elftype	@"ET_EXEC"


//--------------------- .nv.info                  --------------------------
	.section	.nv.info,"",@"SHT_CUDA_INFO"
	.align	4


	//----- nvinfo : EIATTR_REGCOUNT
	.align		4
        /*0000*/ 	.byte	0x04, 0x2f
        /*0002*/ 	.short	(.L_3 - .L_2)
	.align		4
.L_2:
        /*0004*/ 	.word	index@(triton_poi_fused__native_batch_norm_legit_no_training_relu_threshold_backward_18)
        /*0008*/ 	.word	0x00000012


	//----- nvinfo : EIATTR_MIN_STACK_SIZE
	.align		4
.L_3:
        /*000c*/ 	.byte	0x04, 0x12
        /*000e*/ 	.short	(.L_5 - .L_4)
	.align		4
.L_4:
        /*0010*/ 	.word	index@(triton_poi_fused__native_batch_norm_legit_no_training_relu_threshold_backward_18)
        /*0014*/ 	.word	0x00000000


	//----- nvinfo : EIATTR_FRAME_SIZE
	.align		4
.L_5:
        /*0018*/ 	.byte	0x04, 0x11
        /*001a*/ 	.short	(.L_7 - .L_6)
	.align		4
.L_6:
        /*001c*/ 	.word	index@(triton_poi_fused__native_batch_norm_legit_no_training_relu_threshold_backward_18)
        /*0020*/ 	.word	0x00000000


	//----- nvinfo : EIATTR_MIN_STACK_SIZE
	.align		4
.L_7:
        /*0024*/ 	.byte	0x04, 0x12
        /*0026*/ 	.short	(.L_9 - .L_8)
	.align		4
.L_8:
        /*0028*/ 	.word	index@(triton_poi_fused__native_batch_norm_legit_no_training_relu_threshold_backward_18)
        /*002c*/ 	.word	0x00000000
.L_9:


//--------------------- .nv.info.triton_poi_fused__native_batch_norm_legit_no_training_relu_threshold_backward_18 --------------------------
	.section	.nv.info.triton_poi_fused__native_batch_norm_legit_no_training_relu_threshold_backward_18,"",@"SHT_CUDA_INFO"
	.sectionflags	@""
	.align	4


	//----- nvinfo : EIATTR_CUDA_API_VERSION
	.align		4
        /*0000*/ 	.byte	0x04, 0x37
        /*0002*/ 	.short	(.L_11 - .L_10)
.L_10:
        /*0004*/ 	.word	0x0000007c


	//----- nvinfo : EIATTR_KPARAM_INFO
	.align		4
.L_11:
        /*0008*/ 	.byte	0x04, 0x17
        /*000a*/ 	.short	(.L_13 - .L_12)
.L_12:
        /*000c*/ 	.word	0x00000000
        /*0010*/ 	.short	0x0007
        /*0012*/ 	.short	0x0038
        /*0014*/ 	.byte	0x00, 0xf0, 0x11, 0x00


	//----- nvinfo : EIATTR_KPARAM_INFO
	.align		4
.L_13:
        /*0018*/ 	.byte	0x04, 0x17
        /*001a*/ 	.short	(.L_15 - .L_14)
.L_14:
        /*001c*/ 	.word	0x00000000
        /*0020*/ 	.short	0x0006
        /*0022*/ 	.short	0x0030
        /*0024*/ 	.byte	0x00, 0xf4, 0x21, 0x00


	//----- nvinfo : EIATTR_KPARAM_INFO
	.align		4
.L_15:
        /*0028*/ 	.byte	0x04, 0x17
        /*002a*/ 	.short	(.L_17 - .L_16)
.L_16:
        /*002c*/ 	.word	0x00000000
        /*0030*/ 	.short	0x0005
        /*0032*/ 	.short	0x0028
        /*0034*/ 	.byte	0x00, 0xf4, 0x21, 0x00


	//----- nvinfo : EIATTR_KPARAM_INFO
	.align		4
.L_17:
        /*0038*/ 	.byte	0x04, 0x17
        /*003a*/ 	.short	(.L_19 - .L_18)
.L_18:
        /*003c*/ 	.word	0x00000000
        /*0040*/ 	.short	0x0004
        /*0042*/ 	.short	0x0020
        /*0044*/ 	.byte	0x00, 0xf4, 0x21, 0x00


	//----- nvinfo : EIATTR_KPARAM_INFO
	.align		4
.L_19:
        /*0048*/ 	.byte	0x04, 0x17
        /*004a*/ 	.short	(.L_21 - .L_20)
.L_20:
        /*004c*/ 	.word	0x00000000
        /*0050*/ 	.short	0x0003
        /*0052*/ 	.short	0x0018
        /*0054*/ 	.byte	0x00, 0xf4, 0x21, 0x00


	//----- nvinfo : EIATTR_KPARAM_INFO
	.align		4
.L_21:
        /*0058*/ 	.byte	0x04, 0x17
        /*005a*/ 	.short	(.L_23 - .L_22)
.L_22:
        /*005c*/ 	.word	0x00000000
        /*0060*/ 	.short	0x0002
        /*0062*/ 	.short	0x0010
        /*0064*/ 	.byte	0x00, 0xf4, 0x21, 0x00


	//----- nvinfo : EIATTR_KPARAM_INFO
	.align		4
.L_23:
        /*0068*/ 	.byte	0x04, 0x17
        /*006a*/ 	.short	(.L_25 - .L_24)
.L_24:
        /*006c*/ 	.word	0x00000000
        /*0070*/ 	.short	0x0001
        /*0072*/ 	.short	0x0008
        /*0074*/ 	.byte	0x00, 0xf4, 0x21, 0x00


	//----- nvinfo : EIATTR_KPARAM_INFO
	.align		4
.L_25:
        /*0078*/ 	.byte	0x04, 0x17
        /*007a*/ 	.short	(.L_27 - .L_26)
.L_26:
        /*007c*/ 	.word	0x00000000
        /*0080*/ 	.short	0x0000
        /*0082*/ 	.short	0x0000
        /*0084*/ 	.byte	0x00, 0xf4, 0x21, 0x00


	//----- nvinfo : EIATTR_SPARSE_MMA_MASK
	.align		4
.L_27:
        /*0088*/ 	.byte	0x03, 0x50
        /*008a*/ 	.short	0x0000


	//----- nvinfo : EIATTR_MAXREG_COUNT
	.align		4
        /*008c*/ 	.byte	0x03, 0x1b
        /*008e*/ 	.short	0x00ff


	//----- nvinfo : EIATTR_EXIT_INSTR_OFFSETS
	.align		4
        /*0090*/ 	.byte	0x04, 0x1c
        /*0092*/ 	.short	(.L_29 - .L_28)


	//   ....[0]....
.L_28:
        /*0094*/ 	.word	0x00000380


	//   ....[1]....
        /*0098*/ 	.word	0x000003a0


	//----- nvinfo : EIATTR_REQNTID
	.align		4
.L_29:
        /*009c*/ 	.byte	0x04, 0x10
        /*009e*/ 	.short	(.L_31 - .L_30)
.L_30:
        /*00a0*/ 	.word	0x00000080
        /*00a4*/ 	.word	0x00000001
        /*00a8*/ 	.word	0x00000001


	//----- nvinfo : EIATTR_CBANK_PARAM_SIZE
	.align		4
.L_31:
        /*00ac*/ 	.byte	0x03, 0x19
        /*00ae*/ 	.short	0x003c


	//----- nvinfo : EIATTR_PARAM_CBANK
	.align		4
        /*00b0*/ 	.byte	0x04, 0x0a
        /*00b2*/ 	.short	(.L_33 - .L_32)
	.align		4
.L_32:
        /*00b4*/ 	.word	index@(.nv.constant0.triton_poi_fused__native_batch_norm_legit_no_training_relu_threshold_backward_18)
        /*00b8*/ 	.short	0x0210
        /*00ba*/ 	.short	0x003c


	//----- nvinfo : EIATTR_SW_WAR
	.align		4
.L_33:
        /*00bc*/ 	.byte	0x04, 0x36
        /*00be*/ 	.short	(.L_35 - .L_34)
.L_34:
        /*00c0*/ 	.word	0x00000008
.L_35:


//--------------------- .nv.callgraph             --------------------------
	.section	.nv.callgraph,"",@"SHT_CUDA_CALLGRAPH"
	.align	4
	.sectionentsize	8
	.align		4
        /*0000*/ 	.word	0x00000000
	.align		4
        /*0004*/ 	.word	0xffffffff
	.align		4
        /*0008*/ 	.word	0x00000000
	.align		4
        /*000c*/ 	.word	0xfffffffe
	.align		4
        /*0010*/ 	.word	0x00000000
	.align		4
        /*0014*/ 	.word	0xfffffffd
	.align		4
        /*0018*/ 	.word	0x00000000
	.align		4
        /*001c*/ 	.word	0xfffffffc


//--------------------- .nv.constant4             --------------------------
	.section	.nv.constant4,"a",@progbits
	.align	8
	.align		8
.nv.constant4:
        /*0000*/ 	.dword	_$_str
	.align		8
        /*0008*/ 	.dword	_$_str_$_2


//--------------------- .text.triton_poi_fused__native_batch_norm_legit_no_training_relu_threshold_backward_18 --------------------------
	.section	.text.triton_poi_fused__native_batch_norm_legit_no_training_relu_threshold_backward_18,"ax",@progbits
	.align	128
        .global         triton_poi_fused__native_batch_norm_legit_no_training_relu_threshold_backward_18
        .type           triton_poi_fused__native_batch_norm_legit_no_training_relu_threshold_backward_18,@function
        .size           triton_poi_fused__native_batch_norm_legit_no_training_relu_threshold_backward_18,(.L_x_1 - triton_poi_fused__native_batch_norm_legit_no_training_relu_threshold_backward_18)
        .other          triton_poi_fused__native_batch_norm_legit_no_training_relu_threshold_backward_18,@"STO_CUDA_ENTRY STV_DEFAULT"
triton_poi_fused__native_batch_norm_legit_no_training_relu_threshold_backward_18:
.text.triton_poi_fused__native_batch_norm_legit_no_training_relu_threshold_backward_18:
[----:B------:R-:W0:Y:S01]  /*0000*/  LDC R1, c[0x0][0x28] ;  /* 0x00000a00ff017b82 */ /* 0x000e220000000800 */
[----:B------:R-:W1:Y:S07]  /*0010*/  S2R R0, SR_TID.X ;  /* 0x0000000000007919 */ /* 0x000e6e0000002100 */
[----:B------:R-:W2:Y:S01]  /*0020*/  LDC.64 R8, c[0x0][0x220] ;  /* 0x00008800ff087b82 */ /* 0x000ea20000000a00 */
[----:B------:R-:W-:Y:S01]  /*0030*/  IMAD.MOV.U32 R14, RZ, RZ, RZ ;  /* 0x000000ffff0e7224 */ /* 0x000fe200078e00ff */
[----:B------:R-:W-:Y:S01]  /*0040*/  ULDC.64 UR4, c[0x0][0x208] ;  /* 0x0000820000047ab9 */ /* 0x000fe20000000a00 */
[----:B------:R-:W3:Y:S01]  /*0050*/  S2R R3, SR_CTAID.X ;  /* 0x0000000000037919 */ /* 0x000ee20000002500 */
[----:B------:R-:W-:-:S04]  /*0060*/  ULDC.64 UR6, c[0x0][0x240] ;  /* 0x0000900000067ab9 */ /* 0x000fc80000000a00 */
[----:B------:R-:W4:Y:S08]  /*0070*/  LDC.64 R4, c[0x0][0x210] ;  /* 0x00008400ff047b82 */ /* 0x000f300000000a00 */
[----:B------:R-:W5:Y:S08]  /*0080*/  LDC.64 R6, c[0x0][0x218] ;  /* 0x00008600ff067b82 */ /* 0x000f700000000a00 */
[----:B------:R-:W5:Y:S01]  /*0090*/  LDC.64 R10, c[0x0][0x228] ;  /* 0x00008a00ff0a7b82 */ /* 0x000f620000000a00 */
[----:B-1----:R-:W-:-:S07]  /*00a0*/  LOP3.LUT R0, R0, 0x7f, RZ, 0xc0, !PT ;  /* 0x0000007f00007812 */ /* 0x002fce00078ec0ff */
[----:B------:R-:W1:Y:S01]  /*00b0*/  LDC.64 R12, c[0x0][0x230] ;  /* 0x00008c00ff0c7b82 */ /* 0x000e620000000a00 */
[----:B---3--:R-:W-:Y:S01]  /*00c0*/  SHF.R.S32.HI R2, RZ, 0x18, R3 ;  /* 0x00000018ff027819 */ /* 0x008fe20000011403 */
[----:B------:R-:W-:-:S03]  /*00d0*/  IMAD R0, R3, 0x80, R0 ;  /* 0x0000008003007824 */ /* 0x000fc600078e0200 */
[----:B------:R-:W-:Y:S02]  /*00e0*/  SGXT R3, R2, 0x1 ;  /* 0x000000010203781a */ /* 0x000fe40000000200 */
[----:B------:R-:W-:Y:S02]  /*00f0*/  ISETP.GE.AND P0, PT, R0, 0x100, PT ;  /* 0x000001000000780c */ /* 0x000fe40003f06270 */
[----:B------:R-:W-:-:S04]  /*0100*/  LEA.HI R3, R3, R0, RZ, 0x4 ;  /* 0x0000000003037211 */ /* 0x000fc800078f20ff */
[----:B------:R-:W-:-:S04]  /*0110*/  SHF.R.S32.HI R3, RZ, 0x4, R3 ;  /* 0x00000004ff037819 */ /* 0x000fc80000011403 */
[----:B------:R-:W-:-:S04]  /*0120*/  LEA.HI R2, R3, R3, RZ, 0x2 ;  /* 0x0000000303027211 */ /* 0x000fc800078f10ff */
[----:B------:R-:W-:-:S05]  /*0130*/  LOP3.LUT R2, R2, 0xfffffffc, RZ, 0xc0, !PT ;  /* 0xfffffffc02027812 */ /* 0x000fca00078ec0ff */
[----:B------:R-:W-:-:S04]  /*0140*/  IMAD.IADD R15, R3, 0x1, -R2 ;  /* 0x00000001030f7824 */ /* 0x000fc800078e0a02 */
[----:B--2---:R-:W-:-:S05]  /*0150*/  IMAD.WIDE R8, R15, 0x4, R8 ;  /* 0x000000040f087825 */ /* 0x004fca00078e0208 */
[----:B------:R2:W3:Y:S01]  /*0160*/  @!P0 LDG.E.EL R14, desc[UR4][R8.64] ;  /* 0x00000004080e8981 */ /* 0x0004e2000c2e1900 */
[----:B------:R-:W-:Y:S01]  /*0170*/  CS2R R2, SRZ ;  /* 0x0000000000027805 */ /* 0x000fe2000001ff00 */
[----:B----4-:R-:W-:-:S04]  /*0180*/  IMAD.WIDE R4, R0, 0x4, R4 ;  /* 0x0000000400047825 */ /* 0x010fc800078e0204 */
[C---:B-----5:R-:W-:Y:S01]  /*0190*/  IMAD.WIDE R6, R15.reuse, 0x4, R6 ;  /* 0x000000040f067825 */ /* 0x060fe200078e0206 */
[----:B------:R4:W5:Y:S03]  /*01a0*/  @!P0 LDG.E R2, desc[UR4][R4.64] ;  /* 0x0000000404028981 */ /* 0x000966000c1e1900 */
[C---:B0-2---:R-:W-:Y:S01]  /*01b0*/  IMAD.WIDE R8, R15.reuse, 0x4, R10 ;  /* 0x000000040f087825 */ /* 0x045fe200078e020a */
[----:B------:R0:W5:Y:S03]  /*01c0*/  @!P0 LDG.E.EL R3, desc[UR4][R6.64] ;  /* 0x0000000406038981 */ /* 0x000166000c2e1900 */
[----:B-1----:R-:W-:Y:S01]  /*01d0*/  IMAD.WIDE R10, R15, 0x4, R12 ;  /* 0x000000040f0a7825 */ /* 0x002fe200078e020c */
[----:B------:R-:W-:-:S06]  /*01e0*/  CS2R R12, SRZ ;  /* 0x00000000000c7805 */ /* 0x000fcc000001ff00 */
[----:B------:R-:W2:Y:S01]  /*01f0*/  @!P0 LDG.E.EL R12, desc[UR4][R8.64] ;  /* 0x00000004080c8981 */ /* 0x000ea2000c2e1900 */
[----:B----4-:R-:W-:Y:S01]  /*0200*/  IMAD.MOV.U32 R4, RZ, RZ, 0x3e800000 ;  /* 0x3e800000ff047424 */ /* 0x010fe200078e00ff */
[----:B0-----:R-:W0:Y:S02]  /*0210*/  LDC.64 R6, c[0x0][0x238] ;  /* 0x00008e00ff067b82 */ /* 0x001e240000000a00 */
[----:B------:R-:W2:Y:S01]  /*0220*/  @!P0 LDG.E.EL R13, desc[UR4][R10.64] ;  /* 0x000000040a0d8981 */ /* 0x000ea2000c2e1900 */
[----:B---3--:R-:W-:-:S04]  /*0230*/  FADD R14, R14, 0.0010000000474974513054 ;  /* 0x3a83126f0e0e7421 */ /* 0x008fc80000000000 */
[----:B------:R-:W1:Y:S01]  /*0240*/  MUFU.SQRT R15, R14 ;  /* 0x0000000e000f7308 */ /* 0x000e620000002000 */
[----:B-----5:R-:W-:Y:S01]  /*0250*/  FADD R2, -R3, R2 ;  /* 0x0000000203027221 */ /* 0x020fe20000000100 */
[C---:B-1----:R-:W-:Y:S02]  /*0260*/  FSETP.GT.AND P1, PT, R15.reuse, 8.50705917302346158658e+37, PT ;  /* 0x7e8000000f00780b */ /* 0x042fe40003f24000 */
[----:B------:R-:W-:Y:S02]  /*0270*/  FSETP.GEU.AND P2, PT, R15, 1.175494350822287508e-38, PT ;  /* 0x008000000f00780b */ /* 0x000fe40003f4e000 */
[----:B------:R-:W-:-:S09]  /*0280*/  FSEL R4, R4, 1, P1 ;  /* 0x3f80000004047808 */ /* 0x000fd20000800000 */
[----:B------:R-:W-:Y:S02]  /*0290*/  @P1 FMUL R15, R15, 0.25 ;  /* 0x3e8000000f0f1820 */ /* 0x000fe40000400000 */
[----:B------:R-:W-:Y:S02]  /*02a0*/  @!P2 FMUL R4, R4, 16777216 ;  /* 0x4b8000000404a820 */ /* 0x000fe40000400000 */
[----:B------:R-:W-:-:S06]  /*02b0*/  @!P2 FMUL R15, R15, 16777216 ;  /* 0x4b8000000f0fa820 */ /* 0x000fcc0000400000 */
[----:B------:R-:W1:Y:S02]  /*02c0*/  MUFU.RCP R15, R15 ;  /* 0x0000000f000f7308 */ /* 0x000e640000001000 */
[----:B-1----:R-:W-:-:S04]  /*02d0*/  FMUL R3, R15, R4 ;  /* 0x000000040f037220 */ /* 0x002fc80000400000 */
[----:B------:R-:W-:-:S04]  /*02e0*/  FMUL R2, R2, R3 ;  /* 0x0000000302027220 */ /* 0x000fc80000400000 */
[----:B--2---:R-:W-:-:S05]  /*02f0*/  FFMA R2, R2, R12, R13 ;  /* 0x0000000c02027223 */ /* 0x004fca000000000d */
[----:B------:R-:W-:-:S04]  /*0300*/  FSETP.GEU.AND P1, PT, R2, RZ, PT ;  /* 0x000000ff0200720b */ /* 0x000fc80003f2e000 */
[----:B------:R-:W-:Y:S01]  /*0310*/  FSEL R9, R2, RZ, P1 ;  /* 0x000000ff02097208 */ /* 0x000fe20000800000 */
[C---:B0-----:R-:W-:Y:S01]  /*0320*/  IMAD.WIDE R2, R0.reuse, 0x4, R6 ;  /* 0x0000000400027825 */ /* 0x041fe200078e0206 */
[----:B------:R-:W-:Y:S02]  /*0330*/  IADD3 R4, P1, R0, UR6, RZ ;  /* 0x0000000600047c10 */ /* 0x000fe4000ff3e0ff */
[----:B------:R-:W-:Y:S02]  /*0340*/  FSETP.GTU.AND P2, PT, R9, RZ, PT ;  /* 0x000000ff0900720b */ /* 0x000fe40003f4c000 */
[----:B------:R-:W-:Y:S01]  /*0350*/  LEA.HI.X.SX32 R5, R0, UR7, 0x1, P1 ;  /* 0x0000000700057c11 */ /* 0x000fe200088f0eff */
[----:B------:R0:W-:Y:S01]  /*0360*/  @!P0 STG.E desc[UR4][R2.64], R9 ;  /* 0x0000000902008986 */ /* 0x0001e2000c101904 */
[----:B------:R-:W-:Y:S01]  /*0370*/  SEL R7, RZ, 0x1, P2 ;  /* 0x00000001ff077807 */ /* 0x000fe20001000000 */
[----:B0-----:R-:W-:Y:S08]  /*0380*/  @P0 EXIT ;  /* 0x000000000000094d */ /* 0x001ff00003800000 */
[----:B------:R-:W-:Y:S01]  /*0390*/  STG.E.U8 desc[UR4][R4.64], R7 ;  /* 0x0000000704007986 */ /* 0x000fe2000c101104 */
[----:B------:R-:W-:Y:S05]  /*03a0*/  EXIT ;  /* 0x000000000000794d */ /* 0x000fea0003800000 */
.L_x_0:
[----:B------:R-:W-:-:S00]  /*03b0*/  BRA `(.L_x_0) ;  /* 0xfffffffc00fc7947 */ /* 0x000fc0000383ffff */
[----:B------:R-:W-:-:S00]  /*03c0*/  NOP ;  /* 0x0000000000007918 */ /* 0x000fc00000000000 */
        /* <DEDUP_REMOVED lines=11> */
.L_x_1:


//--------------------- .nv.global.init           --------------------------
	.section	.nv.global.init,"aw",@progbits
.nv.global.init:
	.type		_$_str,@object
	.size		_$_str,(_$_str_$_2 - _$_str)
_$_str:
        /*0000*/ 	.byte	0x5f, 0x5f, 0x43, 0x55, 0x44, 0x41, 0x5f, 0x46, 0x54, 0x5a, 0x00
	.type		_$_str_$_2,@object
	.size		_$_str_$_2,(.L_1 - _$_str_$_2)
_$_str_$_2:
        /*000b*/ 	.byte	0x5f, 0x5f, 0x43, 0x55, 0x44, 0x41, 0x5f, 0x50, 0x52, 0x45, 0x43, 0x5f, 0x53, 0x51, 0x52, 0x54
        /*001b*/ 	.byte	0x00
.L_1:


//--------------------- .nv.constant0.triton_poi_fused__native_batch_norm_legit_no_training_relu_threshold_backward_18 --------------------------
	.section	.nv.constant0.triton_poi_fused__native_batch_norm_legit_no_training_relu_threshold_backward_18,"a",@progbits
	.sectionflags	@""
	.align	4
.nv.constant0.triton_poi_fused__native_batch_norm_legit_no_training_relu_threshold_backward_18:
	.zero		588
